	.headerflags	@"EF_CUDA_TEXMODE_UNIFIED EF_CUDA_64BIT_ADDRESS EF_CUDA_ACCELERATORS EF_CUDA_SM90 EF_CUDA_VIRTUAL_SM(EF_CUDA_SM90)"
	.elftype	@"ET_EXEC"


//--------------------- .nv.info                  --------------------------
	.section	.nv.info,"",@"SHT_CUDA_INFO"
	.align	4


	//----- nvinfo : EIATTR_REGCOUNT
	.align		4
        /*0000*/ 	.byte	0x04, 0x2f
        /*0002*/ 	.short	(.L_3 - .L_2)
	.align		4
.L_2:
        /*0004*/ 	.word	index@(triton_poi_fused__native_batch_norm_legit_no_training_relu_4)
        /*0008*/ 	.word	0x00000011


	//----- nvinfo : EIATTR_MIN_STACK_SIZE
	.align		4
.L_3:
        /*000c*/ 	.byte	0x04, 0x12
        /*000e*/ 	.short	(.L_5 - .L_4)
	.align		4
.L_4:
        /*0010*/ 	.word	index@(triton_poi_fused__native_batch_norm_legit_no_training_relu_4)
        /*0014*/ 	.word	0x00000000


	//----- nvinfo : EIATTR_FRAME_SIZE
	.align		4
.L_5:
        /*0018*/ 	.byte	0x04, 0x11
        /*001a*/ 	.short	(.L_7 - .L_6)
	.align		4
.L_6:
        /*001c*/ 	.word	index@(triton_poi_fused__native_batch_norm_legit_no_training_relu_4)
        /*0020*/ 	.word	0x00000000


	//----- nvinfo : EIATTR_MIN_STACK_SIZE
	.align		4
.L_7:
        /*0024*/ 	.byte	0x04, 0x12
        /*0026*/ 	.short	(.L_9 - .L_8)
	.align		4
.L_8:
        /*0028*/ 	.word	index@(triton_poi_fused__native_batch_norm_legit_no_training_relu_4)
        /*002c*/ 	.word	0x00000000
.L_9:


//--------------------- .nv.info.triton_poi_fused__native_batch_norm_legit_no_training_relu_4 --------------------------
	.section	.nv.info.triton_poi_fused__native_batch_norm_legit_no_training_relu_4,"",@"SHT_CUDA_INFO"
	.sectionflags	@""
	.align	4


	//----- nvinfo : EIATTR_CUDA_API_VERSION
	.align		4
        /*0000*/ 	.byte	0x04, 0x37
        /*0002*/ 	.short	(.L_11 - .L_10)
.L_10:
        /*0004*/ 	.word	0x0000007c


	//----- nvinfo : EIATTR_KPARAM_INFO
	.align		4
.L_11:
        /*0008*/ 	.byte	0x04, 0x17
        /*000a*/ 	.short	(.L_13 - .L_12)
.L_12:
        /*000c*/ 	.word	0x00000000
        /*0010*/ 	.short	0x0006
        /*0012*/ 	.short	0x0030
        /*0014*/ 	.byte	0x00, 0xf0, 0x11, 0x00


	//----- nvinfo : EIATTR_KPARAM_INFO
	.align		4
.L_13:
        /*0018*/ 	.byte	0x04, 0x17
        /*001a*/ 	.short	(.L_15 - .L_14)
.L_14:
        /*001c*/ 	.word	0x00000000
        /*0020*/ 	.short	0x0005
        /*0022*/ 	.short	0x0028
        /*0024*/ 	.byte	0x00, 0xf4, 0x21, 0x00


	//----- nvinfo : EIATTR_KPARAM_INFO
	.align		4
.L_15:
        /*0028*/ 	.byte	0x04, 0x17
        /*002a*/ 	.short	(.L_17 - .L_16)
.L_16:
        /*002c*/ 	.word	0x00000000
        /*0030*/ 	.short	0x0004
        /*0032*/ 	.short	0x0020
        /*0034*/ 	.byte	0x00, 0xf4, 0x21, 0x00


	//----- nvinfo : EIATTR_KPARAM_INFO
	.align		4
.L_17:
        /*0038*/ 	.byte	0x04, 0x17
        /*003a*/ 	.short	(.L_19 - .L_18)
.L_18:
        /*003c*/ 	.word	0x00000000
        /*0040*/ 	.short	0x0003
        /*0042*/ 	.short	0x0018
        /*0044*/ 	.byte	0x00, 0xf4, 0x21, 0x00


	//----- nvinfo : EIATTR_KPARAM_INFO
	.align		4
.L_19:
        /*0048*/ 	.byte	0x04, 0x17
        /*004a*/ 	.short	(.L_21 - .L_20)
.L_20:
        /*004c*/ 	.word	0x00000000
        /*0050*/ 	.short	0x0002
        /*0052*/ 	.short	0x0010
        /*0054*/ 	.byte	0x00, 0xf4, 0x21, 0x00


	//----- nvinfo : EIATTR_KPARAM_INFO
	.align		4
.L_21:
        /*0058*/ 	.byte	0x04, 0x17
        /*005a*/ 	.short	(.L_23 - .L_22)
.L_22:
        /*005c*/ 	.word	0x00000000
        /*0060*/ 	.short	0x0001
        /*0062*/ 	.short	0x0008
        /*0064*/ 	.byte	0x00, 0xf4, 0x21, 0x00


	//----- nvinfo : EIATTR_KPARAM_INFO
	.align		4
.L_23:
        /*0068*/ 	.byte	0x04, 0x17
        /*006a*/ 	.short	(.L_25 - .L_24)
.L_24:
        /*006c*/ 	.word	0x00000000
        /*0070*/ 	.short	0x0000
        /*0072*/ 	.short	0x0000
        /*0074*/ 	.byte	0x00, 0xf4, 0x21, 0x00


	//----- nvinfo : EIATTR_SPARSE_MMA_MASK
	.align		4
.L_25:
        /*0078*/ 	.byte	0x03, 0x50
        /*007a*/ 	.short	0x0000


	//----- nvinfo : EIATTR_MAXREG_COUNT
	.align		4
        /*007c*/ 	.byte	0x03, 0x1b
        /*007e*/ 	.short	0x00ff


	//----- nvinfo : EIATTR_EXIT_INSTR_OFFSETS
	.align		4
        /*0080*/ 	.byte	0x04, 0x1c
        /*0082*/ 	.short	(.L_27 - .L_26)


	//   ....[0]....
.L_26:
        /*0084*/ 	.word	0x00000270


	//   ....[1]....
        /*0088*/ 	.word	0x00000290


	//----- nvinfo : EIATTR_REQNTID
	.align		4
.L_27:
        /*008c*/ 	.byte	0x04, 0x10
        /*008e*/ 	.short	(.L_29 - .L_28)
.L_28:
        /*0090*/ 	.word	0x00000020
        /*0094*/ 	.word	0x00000001
        /*0098*/ 	.word	0x00000001


	//----- nvinfo : EIATTR_CBANK_PARAM_SIZE
	.align		4
.L_29:
        /*009c*/ 	.byte	0x03, 0x19
        /*009e*/ 	.short	0x0034


	//----- nvinfo : EIATTR_PARAM_CBANK
	.align		4
        /*00a0*/ 	.byte	0x04, 0x0a
        /*00a2*/ 	.short	(.L_31 - .L_30)
	.align		4
.L_30:
        /*00a4*/ 	.word	index@(.nv.constant0.triton_poi_fused__native_batch_norm_legit_no_training_relu_4)
        /*00a8*/ 	.short	0x0210
        /*00aa*/ 	.short	0x0034


	//----- nvinfo : EIATTR_SW_WAR
	.align		4
.L_31:
        /*00ac*/ 	.byte	0x04, 0x36
        /*00ae*/ 	.short	(.L_33 - .L_32)
.L_32:
        /*00b0*/ 	.word	0x00000008
.L_33:


//--------------------- .nv.callgraph             --------------------------
	.section	.nv.callgraph,"",@"SHT_CUDA_CALLGRAPH"
	.align	4
	.sectionentsize	8
	.align		4
        /*0000*/ 	.word	0x00000000
	.align		4
        /*0004*/ 	.word	0xffffffff
	.align		4
        /*0008*/ 	.word	0x00000000
	.align		4
        /*000c*/ 	.word	0xfffffffe
	.align		4
        /*0010*/ 	.word	0x00000000
	.align		4
        /*0014*/ 	.word	0xfffffffd
	.align		4
        /*0018*/ 	.word	0x00000000
	.align		4
        /*001c*/ 	.word	0xfffffffc


//--------------------- .nv.constant4             --------------------------
	.section	.nv.constant4,"a",@progbits
	.align	8
	.align		8
.nv.constant4:
        /*0000*/ 	.dword	_$_str
	.align		8
        /*0008*/ 	.dword	_$_str_$_2


//--------------------- .text.triton_poi_fused__native_batch_norm_legit_no_training_relu_4 --------------------------
	.section	.text.triton_poi_fused__native_batch_norm_legit_no_training_relu_4,"ax",@progbits
	.align	128
        .global         triton_poi_fused__native_batch_norm_legit_no_training_relu_4
        .type           triton_poi_fused__native_batch_norm_legit_no_training_relu_4,@function
        .size           triton_poi_fused__native_batch_norm_legit_no_training_relu_4,(.L_x_1 - triton_poi_fused__native_batch_norm_legit_no_training_relu_4)
        .other          triton_poi_fused__native_batch_norm_legit_no_training_relu_4,@"STO_CUDA_ENTRY STV_DEFAULT"
triton_poi_fused__native_batch_norm_legit_no_training_relu_4:
.text.triton_poi_fused__native_batch_norm_legit_no_training_relu_4:
[----:B------:R-:W0:Y:S08]  /*0000*/  LDC R1, c[0x0][0x28] ;  /* 0x00000a00ff017b82 */ /* 0x000e300000000800 */
[----:B------:R-:W1:Y:S01]  /*0010*/  LDC.64 R2, c[0x0][0x220] ;  /* 0x00008800ff027b82 */ /* 0x000e620000000a00 */
[----:B------:R-:W-:Y:S01]  /*0020*/  ULDC.64 UR4, c[0x0][0x208] ;  /* 0x0000820000047ab9 */ /* 0x000fe20000000a00 */
[----:B------:R-:W2:Y:S01]  /*0030*/  S2R R14, SR_TID.X ;  /* 0x00000000000e7919 */ /* 0x000ea20000002100 */
[----:B------:R-:W3:Y:S05]  /*0040*/  S2R R13, SR_CTAID.X ;  /* 0x00000000000d7919 */ /* 0x000eea0000002500 */
[----:B------:R-:W4:Y:S01]  /*0050*/  LDC.64 R10, c[0x0][0x210] ;  /* 0x00008400ff0a7b82 */ /* 0x000f220000000a00 */
[----:B-1----:R4:W5:Y:S07]  /*0060*/  LDG.E R12, desc[UR4][R2.64] ;  /* 0x00000004020c7981 */ /* 0x00296e000c1e1900 */
[----:B------:R-:W1:Y:S08]  /*0070*/  LDC.64 R4, c[0x0][0x218] ;  /* 0x00008600ff047b82 */ /* 0x000e700000000a00 */
[----:B------:R-:W1:Y:S01]  /*0080*/  LDC.64 R6, c[0x0][0x228] ;  /* 0x00008a00ff067b82 */ /* 0x000e620000000a00 */
[----:B--2---:R-:W-:-:S04]  /*0090*/  LOP3.LUT R0, R14, 0xf, RZ, 0xc0, !PT ;  /* 0x0000000f0e007812 */ /* 0x004fc800078ec0ff */
[----:B---3--:R-:W-:Y:S01]  /*00a0*/  LEA R13, R13, R0, 0x4 ;  /* 0x000000000d0d7211 */ /* 0x008fe200078e20ff */
[----:B------:R-:W-:Y:S02]  /*00b0*/  HFMA2.MMA R0, -RZ, RZ, 0, 0 ;  /* 0x00000000ff007435 */ /* 0x000fe400000001ff */
[----:B------:R-:W2:Y:S01]  /*00c0*/  LDC.64 R8, c[0x0][0x230] ;  /* 0x00008c00ff087b82 */ /* 0x000ea20000000a00 */
[C---:B------:R-:W-:Y:S01]  /*00d0*/  ISETP.GE.AND P0, PT, R13.reuse, 0x10, PT ;  /* 0x000000100d00780c */ /* 0x040fe20003f06270 */
[C---:B----4-:R-:W-:Y:S01]  /*00e0*/  IMAD.WIDE R2, R13.reuse, 0x4, R10 ;  /* 0x000000040d027825 */ /* 0x050fe200078e020a */
[----:B-1----:R-:W3:Y:S11]  /*00f0*/  LDG.E R5, desc[UR4][R4.64] ;  /* 0x0000000404057981 */ /* 0x002ef6000c1e1900 */
[----:B------:R1:W3:Y:S04]  /*0100*/  @!P0 LDG.E R0, desc[UR4][R2.64] ;  /* 0x0000000402008981 */ /* 0x0002e8000c1e1900 */
[----:B0-----:R-:W4:Y:S04]  /*0110*/  LDG.E R6, desc[UR4][R6.64] ;  /* 0x0000000406067981 */ /* 0x001f28000c1e1900 */
[----:B--2---:R-:W4:Y:S01]  /*0120*/  LDG.E R9, desc[UR4][R8.64] ;  /* 0x0000000408097981 */ /* 0x004f22000c1e1900 */
[----:B------:R-:W-:Y:S01]  /*0130*/  MOV R11, 0x3e800000 ;  /* 0x3e800000000b7802 */ /* 0x000fe20000000f00 */
[----:B-1----:R-:W0:Y:S02]  /*0140*/  LDC.64 R2, c[0x0][0x238] ;  /* 0x00008e00ff027b82 */ /* 0x002e240000000a00 */
[----:B0-----:R-:W-:-:S04]  /*0150*/  IMAD.WIDE R2, R13, 0x4, R2 ;  /* 0x000000040d027825 */ /* 0x001fc800078e0202 */
[----:B-----5:R-:W-:-:S04]  /*0160*/  FADD R12, R12, 9.9999997473787516356e-06 ;  /* 0x3727c5ac0c0c7421 */ /* 0x020fc80000000000 */
[----:B------:R-:W0:Y:S02]  /*0170*/  MUFU.SQRT R10, R12 ;  /* 0x0000000c000a7308 */ /* 0x000e240000002000 */
[C---:B0-----:R-:W-:Y:S02]  /*0180*/  FSETP.GT.AND P0, PT, R10.reuse, 8.50705917302346158658e+37, PT ;  /* 0x7e8000000a00780b */ /* 0x041fe40003f04000 */
[----:B------:R-:W-:-:S11]  /*0190*/  FSETP.GEU.AND P1, PT, R10, 1.175494350822287508e-38, PT ;  /* 0x008000000a00780b */ /* 0x000fd60003f2e000 */
[----:B------:R-:W-:-:S04]  /*01a0*/  @P0 FMUL R10, R10, 0.25 ;  /* 0x3e8000000a0a0820 */ /* 0x000fc80000400000 */
[----:B------:R-:W-:-:S06]  /*01b0*/  @!P1 FMUL R10, R10, 16777216 ;  /* 0x4b8000000a0a9820 */ /* 0x000fcc0000400000 */
[----:B------:R-:W0:Y:S01]  /*01c0*/  MUFU.RCP R10, R10 ;  /* 0x0000000a000a7308 */ /* 0x000e220000001000 */
[----:B------:R-:W-:Y:S02]  /*01d0*/  FSEL R11, R11, 1, P0 ;  /* 0x3f8000000b0b7808 */ /* 0x000fe40000000000 */
[----:B------:R-:W-:-:S03]  /*01e0*/  LOP3.LUT P0, RZ, R14, 0x10, RZ, 0xc0, !PT ;  /* 0x000000100eff7812 */ /* 0x000fc6000780c0ff */
[----:B------:R-:W-:Y:S01]  /*01f0*/  @!P1 FMUL R11, R11, 16777216 ;  /* 0x4b8000000b0b9820 */ /* 0x000fe20000400000 */
[----:B---3--:R-:W-:Y:S01]  /*0200*/  FADD R0, -R5, R0 ;  /* 0x0000000005007221 */ /* 0x008fe20000000100 */
[----:B------:R-:W-:Y:S02]  /*0210*/  ISETP.LT.AND P0, PT, R13, 0x10, !P0 ;  /* 0x000000100d00780c */ /* 0x000fe40004701270 */
[----:B0-----:R-:W-:-:S04]  /*0220*/  FMUL R11, R10, R11 ;  /* 0x0000000b0a0b7220 */ /* 0x001fc80000400000 */
[----:B------:R-:W-:-:S04]  /*0230*/  FMUL R0, R0, R11 ;  /* 0x0000000b00007220 */ /* 0x000fc80000400000 */
[----:B----4-:R-:W-:-:S05]  /*0240*/  FFMA R0, R6, R0, R9 ;  /* 0x0000000006007223 */ /* 0x010fca0000000009 */
[----:B------:R-:W-:-:S04]  /*0250*/  FSETP.GEU.AND P1, PT, R0, RZ, PT ;  /* 0x000000ff0000720b */ /* 0x000fc80003f2e000 */
[----:B------:R-:W-:Y:S01]  /*0260*/  FSEL R5, R0, RZ, P1 ;  /* 0x000000ff00057208 */ /* 0x000fe20000800000 */
[----:B------:R-:W-:Y:S08]  /*0270*/  @!P0 EXIT ;  /* 0x000000000000894d */ /* 0x000ff00003800000 */
[----:B------:R-:W-:Y:S01]  /*0280*/  STG.E desc[UR4][R2.64], R5 ;  /* 0x0000000502007986 */ /* 0x000fe2000c101904 */
[----:B------:R-:W-:Y:S05]  /*0290*/  EXIT ;  /* 0x000000000000794d */ /* 0x000fea0003800000 */
.L_x_0:
[----:B------:R-:W-:-:S00]  /*02a0*/  BRA `(.L_x_0) ;  /* 0xfffffffc00fc7947 */ /* 0x000fc0000383ffff */
[----:B------:R-:W-:-:S00]  /*02b0*/  NOP ;  /* 0x0000000000007918 */ /* 0x000fc00000000000 */
        /* <DEDUP_REMOVED lines=12> */
.L_x_1:


//--------------------- .nv.global.init           --------------------------
	.section	.nv.global.init,"aw",@progbits
.nv.global.init:
	.type		_$_str,@object
	.size		_$_str,(_$_str_$_2 - _$_str)
_$_str:
        /*0000*/ 	.byte	0x5f, 0x5f, 0x43, 0x55, 0x44, 0x41, 0x5f, 0x46, 0x54, 0x5a, 0x00
	.type		_$_str_$_2,@object
	.size		_$_str_$_2,(.L_1 - _$_str_$_2)
_$_str_$_2:
        /*000b*/ 	.byte	0x5f, 0x5f, 0x43, 0x55, 0x44, 0x41, 0x5f, 0x50, 0x52, 0x45, 0x43, 0x5f, 0x53, 0x51, 0x52, 0x54
        /*001b*/ 	.byte	0x00
.L_1:


//--------------------- .nv.constant0.triton_poi_fused__native_batch_norm_legit_no_training_relu_4 --------------------------
	.section	.nv.constant0.triton_poi_fused__native_batch_norm_legit_no_training_relu_4,"a",@progbits
	.sectionflags	@""
	.align	4
.nv.constant0.triton_poi_fused__native_batch_norm_legit_no_training_relu_4:
	.zero		580
